//
// Generated by NVIDIA NVVM Compiler
//
// Compiler Build ID: CL-36424714
// Cuda compilation tools, release 13.0, V13.0.88
// Based on NVVM 20.0.0
//

.version 9.0
.target sm_100
.address_size 64

	// .globl	_ZN3cub18CUB_300001_SM_10006detail11EmptyKernelIvEEvv
.global .align 1 .b8 _ZN41_INTERNAL_44cb1f82_4_k_cu_1a09e7f9_2391334cuda3std3__45__cpo5beginE[1];
.global .align 1 .b8 _ZN41_INTERNAL_44cb1f82_4_k_cu_1a09e7f9_2391334cuda3std3__45__cpo3endE[1];
.global .align 1 .b8 _ZN41_INTERNAL_44cb1f82_4_k_cu_1a09e7f9_2391334cuda3std3__45__cpo6cbeginE[1];
.global .align 1 .b8 _ZN41_INTERNAL_44cb1f82_4_k_cu_1a09e7f9_2391334cuda3std3__45__cpo4cendE[1];
.global .align 1 .b8 _ZN41_INTERNAL_44cb1f82_4_k_cu_1a09e7f9_2391334cuda3std3__45__cpo6rbeginE[1];
.global .align 1 .b8 _ZN41_INTERNAL_44cb1f82_4_k_cu_1a09e7f9_2391334cuda3std3__45__cpo4rendE[1];
.global .align 1 .b8 _ZN41_INTERNAL_44cb1f82_4_k_cu_1a09e7f9_2391334cuda3std3__45__cpo7crbeginE[1];
.global .align 1 .b8 _ZN41_INTERNAL_44cb1f82_4_k_cu_1a09e7f9_2391334cuda3std3__45__cpo5crendE[1];
.global .align 1 .b8 _ZN41_INTERNAL_44cb1f82_4_k_cu_1a09e7f9_2391334cuda3std3__443_GLOBAL__N__44cb1f82_4_k_cu_1a09e7f9_2391336ignoreE[1];
.global .align 1 .b8 _ZN41_INTERNAL_44cb1f82_4_k_cu_1a09e7f9_2391334cuda3std3__419piecewise_constructE[1];
.global .align 1 .b8 _ZN41_INTERNAL_44cb1f82_4_k_cu_1a09e7f9_2391334cuda3std3__48in_placeE[1];
.global .align 1 .b8 _ZN41_INTERNAL_44cb1f82_4_k_cu_1a09e7f9_2391334cuda3std3__420unreachable_sentinelE[1];
.global .align 1 .b8 _ZN41_INTERNAL_44cb1f82_4_k_cu_1a09e7f9_2391334cuda3std3__47nulloptE[1];
.global .align 1 .b8 _ZN41_INTERNAL_44cb1f82_4_k_cu_1a09e7f9_2391334cuda3std3__48unexpectE[1];
.global .align 1 .b8 _ZN41_INTERNAL_44cb1f82_4_k_cu_1a09e7f9_2391334cuda3std6ranges3__45__cpo4swapE[1];
.global .align 1 .b8 _ZN41_INTERNAL_44cb1f82_4_k_cu_1a09e7f9_2391334cuda3std6ranges3__45__cpo9iter_moveE[1];
.global .align 1 .b8 _ZN41_INTERNAL_44cb1f82_4_k_cu_1a09e7f9_2391334cuda3std6ranges3__45__cpo5beginE[1];
.global .align 1 .b8 _ZN41_INTERNAL_44cb1f82_4_k_cu_1a09e7f9_2391334cuda3std6ranges3__45__cpo3endE[1];
.global .align 1 .b8 _ZN41_INTERNAL_44cb1f82_4_k_cu_1a09e7f9_2391334cuda3std6ranges3__45__cpo6cbeginE[1];
.global .align 1 .b8 _ZN41_INTERNAL_44cb1f82_4_k_cu_1a09e7f9_2391334cuda3std6ranges3__45__cpo4cendE[1];
.global .align 1 .b8 _ZN41_INTERNAL_44cb1f82_4_k_cu_1a09e7f9_2391334cuda3std6ranges3__45__cpo7advanceE[1];
.global .align 1 .b8 _ZN41_INTERNAL_44cb1f82_4_k_cu_1a09e7f9_2391334cuda3std6ranges3__45__cpo9iter_swapE[1];
.global .align 1 .b8 _ZN41_INTERNAL_44cb1f82_4_k_cu_1a09e7f9_2391334cuda3std6ranges3__45__cpo4nextE[1];
.global .align 1 .b8 _ZN41_INTERNAL_44cb1f82_4_k_cu_1a09e7f9_2391334cuda3std6ranges3__45__cpo4prevE[1];
.global .align 1 .b8 _ZN41_INTERNAL_44cb1f82_4_k_cu_1a09e7f9_2391334cuda3std6ranges3__45__cpo4dataE[1];
.global .align 1 .b8 _ZN41_INTERNAL_44cb1f82_4_k_cu_1a09e7f9_2391334cuda3std6ranges3__45__cpo5cdataE[1];
.global .align 1 .b8 _ZN41_INTERNAL_44cb1f82_4_k_cu_1a09e7f9_2391334cuda3std6ranges3__45__cpo4sizeE[1];
.global .align 1 .b8 _ZN41_INTERNAL_44cb1f82_4_k_cu_1a09e7f9_2391334cuda3std6ranges3__45__cpo5ssizeE[1];
.global .align 1 .b8 _ZN41_INTERNAL_44cb1f82_4_k_cu_1a09e7f9_2391334cuda3std6ranges3__45__cpo8distanceE[1];
.global .align 1 .b8 _ZN41_INTERNAL_44cb1f82_4_k_cu_1a09e7f9_2391336thrust24THRUST_300001_SM_1000_NS6system6detail10sequential3seqE[1];
.global .align 1 .b8 _ZN41_INTERNAL_44cb1f82_4_k_cu_1a09e7f9_2391336thrust24THRUST_300001_SM_1000_NS12placeholders2_1E[1];
.global .align 1 .b8 _ZN41_INTERNAL_44cb1f82_4_k_cu_1a09e7f9_2391336thrust24THRUST_300001_SM_1000_NS12placeholders2_2E[1];
.global .align 1 .b8 _ZN41_INTERNAL_44cb1f82_4_k_cu_1a09e7f9_2391336thrust24THRUST_300001_SM_1000_NS12placeholders2_3E[1];
.global .align 1 .b8 _ZN41_INTERNAL_44cb1f82_4_k_cu_1a09e7f9_2391336thrust24THRUST_300001_SM_1000_NS12placeholders2_4E[1];
.global .align 1 .b8 _ZN41_INTERNAL_44cb1f82_4_k_cu_1a09e7f9_2391336thrust24THRUST_300001_SM_1000_NS12placeholders2_5E[1];
.global .align 1 .b8 _ZN41_INTERNAL_44cb1f82_4_k_cu_1a09e7f9_2391336thrust24THRUST_300001_SM_1000_NS12placeholders2_6E[1];
.global .align 1 .b8 _ZN41_INTERNAL_44cb1f82_4_k_cu_1a09e7f9_2391336thrust24THRUST_300001_SM_1000_NS12placeholders2_7E[1];
.global .align 1 .b8 _ZN41_INTERNAL_44cb1f82_4_k_cu_1a09e7f9_2391336thrust24THRUST_300001_SM_1000_NS12placeholders2_8E[1];
.global .align 1 .b8 _ZN41_INTERNAL_44cb1f82_4_k_cu_1a09e7f9_2391336thrust24THRUST_300001_SM_1000_NS12placeholders2_9E[1];
.global .align 1 .b8 _ZN41_INTERNAL_44cb1f82_4_k_cu_1a09e7f9_2391336thrust24THRUST_300001_SM_1000_NS12placeholders3_10E[1];

.visible .entry _ZN3cub18CUB_300001_SM_10006detail11EmptyKernelIvEEvv()
{


	ret;

}


// ===== COMPILED SASS (sm_100) =====

	.target	sm_100

	.elftype	@"ET_EXEC"


//--------------------- .note.nv.tkinfo           --------------------------
	.section	.note.nv.tkinfo,"",@"SHT_NOTE"
	.sectionflags	@"SHF_NOTE_NV_TKINFO"
	.tkinfo
        /*0018*/ 	.word	0x00000002
        /*0030*/ 	.string	""
        /*0030*/ 	.string	"ptxas"
        /*0030*/ 	.string	"Cuda compilation tools, release 13.0, V13.0.88"
        /*0030*/ 	.string	"Build cuda_13.0.r13.0/compiler.36424714_0"
        /*0030*/ 	.string	"-arch sm_100 -m 64 "



//--------------------- .note.nv.cuinfo           --------------------------
	.section	.note.nv.cuinfo,"",@"SHT_NOTE"
	.sectionflags	@"SHF_NOTE_NV_CUINFO"
        /*0018*/ 	.short	0x0002
        /*001a*/ 	.short	0x0064
        /*001c*/ 	.short	0x0082
	.zero		2


//--------------------- .nv.info                  --------------------------
	.section	.nv.info,"",@"SHT_CUDA_INFO"
	.align	4


	//----- nvinfo : EIATTR_REGCOUNT
	.align		4
        /*0000*/ 	.byte	0x04, 0x2f
        /*0002*/ 	.short	(.L_41 - .L_40)
	.align		4
.L_40:
        /*0004*/ 	.word	index@(_ZN3cub18CUB_300001_SM_10006detail11EmptyKernelIvEEvv)
        /*0008*/ 	.word	0x00000004


	//----- nvinfo : EIATTR_FRAME_SIZE
	.align		4
.L_41:
        /*000c*/ 	.byte	0x04, 0x11
        /*000e*/ 	.short	(.L_43 - .L_42)
	.align		4
.L_42:
        /*0010*/ 	.word	index@(_ZN3cub18CUB_300001_SM_10006detail11EmptyKernelIvEEvv)
        /*0014*/ 	.word	0x00000000


	//----- nvinfo : EIATTR_MIN_STACK_SIZE
	.align		4
.L_43:
        /*0018*/ 	.byte	0x04, 0x12
        /*001a*/ 	.short	(.L_45 - .L_44)
	.align		4
.L_44:
        /*001c*/ 	.word	index@(_ZN3cub18CUB_300001_SM_10006detail11EmptyKernelIvEEvv)
        /*0020*/ 	.word	0x00000000
.L_45:


//--------------------- .nv.compat                --------------------------
	.section	.nv.compat,"",@"SHT_CUDA_COMPAT_INFO"
	.align	4
        /*0000*/ 	.byte	0x02, 0x09, 0x00, 0x00, 0x02, 0x02, 0x01, 0x00, 0x02, 0x05, 0x05, 0x00, 0x03, 0x07, 0x01, 0x01
        /*0010*/ 	.byte	0x02, 0x03, 0x00, 0x00, 0x02, 0x06, 0x01, 0x00, 0x04, 0x0b, 0x08, 0x00, 0x09, 0x00, 0x00, 0x00
        /*0020*/ 	.byte	0x00, 0x00, 0x00, 0x00


//--------------------- .nv.info._ZN3cub18CUB_300001_SM_10006detail11EmptyKernelIvEEvv --------------------------
	.section	.nv.info._ZN3cub18CUB_300001_SM_10006detail11EmptyKernelIvEEvv,"",@"SHT_CUDA_INFO"
	.sectionflags	@""
	.align	4


	//----- nvinfo : EIATTR_CUDA_API_VERSION
	.align		4
        /*0000*/ 	.byte	0x04, 0x37
        /*0002*/ 	.short	(.L_47 - .L_46)
.L_46:
        /*0004*/ 	.word	0x00000082


	//----- nvinfo : EIATTR_SPARSE_MMA_MASK
	.align		4
.L_47:
        /*0008*/ 	.byte	0x03, 0x50
        /*000a*/ 	.short	0x0000


	//----- nvinfo : EIATTR_MAXREG_COUNT
	.align		4
        /*000c*/ 	.byte	0x03, 0x1b
        /*000e*/ 	.short	0x00ff


	//----- nvinfo : EIATTR_MERCURY_ISA_VERSION
	.align		4
        /*0010*/ 	.byte	0x03, 0x5f
        /*0012*/ 	.short	0x0101


	//----- nvinfo : EIATTR_VRC_CTA_INIT_COUNT
	.align		4
        /*0014*/ 	.byte	0x02, 0x4a
	.zero		1
	.zero		1


	//----- nvinfo : EIATTR_EXIT_INSTR_OFFSETS
	.align		4
        /*0018*/ 	.byte	0x04, 0x1c
        /*001a*/ 	.short	(.L_49 - .L_48)


	//   ....[0]....
.L_48:
        /*001c*/ 	.word	0x00000010


	//----- nvinfo : EIATTR_SW_WAR
	.align		4
.L_49:
        /*0020*/ 	.byte	0x04, 0x36
        /*0022*/ 	.short	(.L_51 - .L_50)
.L_50:
        /*0024*/ 	.word	0x00000008
.L_51:


//--------------------- .nv.callgraph             --------------------------
	.section	.nv.callgraph,"",@"SHT_CUDA_CALLGRAPH"
	.align	4
	.sectionentsize	8
	.align		4
        /*0000*/ 	.word	0x00000000
	.align		4
        /*0004*/ 	.word	0xffffffff
	.align		4
        /*0008*/ 	.word	0x00000000
	.align		4
        /*000c*/ 	.word	0xfffffffe
	.align		4
        /*0010*/ 	.word	0x00000000
	.align		4
        /*0014*/ 	.word	0xfffffffd
	.align		4
        /*0018*/ 	.word	0x00000000
	.align		4
        /*001c*/ 	.word	0xfffffffc


//--------------------- .nv.constant4             --------------------------
	.section	.nv.constant4,"a",@progbits
	.align	8
	.align		8
.nv.constant4:
        /*0000*/ 	.dword	_ZN41_INTERNAL_44cb1f82_4_k_cu_1a09e7f9_2395044cuda3std3__45__cpo5beginE
	.align		8
        /*0008*/ 	.dword	_ZN41_INTERNAL_44cb1f82_4_k_cu_1a09e7f9_2395044cuda3std3__45__cpo3endE
	.align		8
        /*0010*/ 	.dword	_ZN41_INTERNAL_44cb1f82_4_k_cu_1a09e7f9_2395044cuda3std3__45__cpo6cbeginE
	.align		8
        /*0018*/ 	.dword	_ZN41_INTERNAL_44cb1f82_4_k_cu_1a09e7f9_2395044cuda3std3__45__cpo4cendE
	.align		8
        /*0020*/ 	.dword	_ZN41_INTERNAL_44cb1f82_4_k_cu_1a09e7f9_2395044cuda3std3__45__cpo6rbeginE
	.align		8
        /*0028*/ 	.dword	_ZN41_INTERNAL_44cb1f82_4_k_cu_1a09e7f9_2395044cuda3std3__45__cpo4rendE
	.align		8
        /*0030*/ 	.dword	_ZN41_INTERNAL_44cb1f82_4_k_cu_1a09e7f9_2395044cuda3std3__45__cpo7crbeginE
	.align		8
        /*0038*/ 	.dword	_ZN41_INTERNAL_44cb1f82_4_k_cu_1a09e7f9_2395044cuda3std3__45__cpo5crendE
	.align		8
        /*0040*/ 	.dword	_ZN41_INTERNAL_44cb1f82_4_k_cu_1a09e7f9_2395044cuda3std3__443_GLOBAL__N__44cb1f82_4_k_cu_1a09e7f9_2395046ignoreE
	.align		8
        /*0048*/ 	.dword	_ZN41_INTERNAL_44cb1f82_4_k_cu_1a09e7f9_2395044cuda3std3__419piecewise_constructE
	.align		8
        /*0050*/ 	.dword	_ZN41_INTERNAL_44cb1f82_4_k_cu_1a09e7f9_2395044cuda3std3__48in_placeE
	.align		8
        /*0058*/ 	.dword	_ZN41_INTERNAL_44cb1f82_4_k_cu_1a09e7f9_2395044cuda3std3__420unreachable_sentinelE
	.align		8
        /*0060*/ 	.dword	_ZN41_INTERNAL_44cb1f82_4_k_cu_1a09e7f9_2395044cuda3std3__47nulloptE
	.align		8
        /*0068*/ 	.dword	_ZN41_INTERNAL_44cb1f82_4_k_cu_1a09e7f9_2395044cuda3std3__48unexpectE
	.align		8
        /*0070*/ 	.dword	_ZN41_INTERNAL_44cb1f82_4_k_cu_1a09e7f9_2395044cuda3std6ranges3__45__cpo4swapE
	.align		8
        /*0078*/ 	.dword	_ZN41_INTERNAL_44cb1f82_4_k_cu_1a09e7f9_2395044cuda3std6ranges3__45__cpo9iter_moveE
	.align		8
        /*0080*/ 	.dword	_ZN41_INTERNAL_44cb1f82_4_k_cu_1a09e7f9_2395044cuda3std6ranges3__45__cpo5beginE
	.align		8
        /*0088*/ 	.dword	_ZN41_INTERNAL_44cb1f82_4_k_cu_1a09e7f9_2395044cuda3std6ranges3__45__cpo3endE
	.align		8
        /*0090*/ 	.dword	_ZN41_INTERNAL_44cb1f82_4_k_cu_1a09e7f9_2395044cuda3std6ranges3__45__cpo6cbeginE
	.align		8
        /*0098*/ 	.dword	_ZN41_INTERNAL_44cb1f82_4_k_cu_1a09e7f9_2395044cuda3std6ranges3__45__cpo4cendE
	.align		8
        /*00a0*/ 	.dword	_ZN41_INTERNAL_44cb1f82_4_k_cu_1a09e7f9_2395044cuda3std6ranges3__45__cpo7advanceE
	.align		8
        /*00a8*/ 	.dword	_ZN41_INTERNAL_44cb1f82_4_k_cu_1a09e7f9_2395044cuda3std6ranges3__45__cpo9iter_swapE
	.align		8
        /*00b0*/ 	.dword	_ZN41_INTERNAL_44cb1f82_4_k_cu_1a09e7f9_2395044cuda3std6ranges3__45__cpo4nextE
	.align		8
        /*00b8*/ 	.dword	_ZN41_INTERNAL_44cb1f82_4_k_cu_1a09e7f9_2395044cuda3std6ranges3__45__cpo4prevE
	.align		8
        /*00c0*/ 	.dword	_ZN41_INTERNAL_44cb1f82_4_k_cu_1a09e7f9_2395044cuda3std6ranges3__45__cpo4dataE
	.align		8
        /*00c8*/ 	.dword	_ZN41_INTERNAL_44cb1f82_4_k_cu_1a09e7f9_2395044cuda3std6ranges3__45__cpo5cdataE
	.align		8
        /*00d0*/ 	.dword	_ZN41_INTERNAL_44cb1f82_4_k_cu_1a09e7f9_2395044cuda3std6ranges3__45__cpo4sizeE
	.align		8
        /*00d8*/ 	.dword	_ZN41_INTERNAL_44cb1f82_4_k_cu_1a09e7f9_2395044cuda3std6ranges3__45__cpo5ssizeE
	.align		8
        /*00e0*/ 	.dword	_ZN41_INTERNAL_44cb1f82_4_k_cu_1a09e7f9_2395044cuda3std6ranges3__45__cpo8distanceE
	.align		8
        /*00e8*/ 	.dword	_ZN41_INTERNAL_44cb1f82_4_k_cu_1a09e7f9_2395046thrust24THRUST_300001_SM_1000_NS6system6detail10sequential3seqE
	.align		8
        /*00f0*/ 	.dword	_ZN41_INTERNAL_44cb1f82_4_k_cu_1a09e7f9_2395046thrust24THRUST_300001_SM_1000_NS12placeholders2_1E
	.align		8
        /*00f8*/ 	.dword	_ZN41_INTERNAL_44cb1f82_4_k_cu_1a09e7f9_2395046thrust24THRUST_300001_SM_1000_NS12placeholders2_2E
	.align		8
        /*0100*/ 	.dword	_ZN41_INTERNAL_44cb1f82_4_k_cu_1a09e7f9_2395046thrust24THRUST_300001_SM_1000_NS12placeholders2_3E
	.align		8
        /*0108*/ 	.dword	_ZN41_INTERNAL_44cb1f82_4_k_cu_1a09e7f9_2395046thrust24THRUST_300001_SM_1000_NS12placeholders2_4E
	.align		8
        /*0110*/ 	.dword	_ZN41_INTERNAL_44cb1f82_4_k_cu_1a09e7f9_2395046thrust24THRUST_300001_SM_1000_NS12placeholders2_5E
	.align		8
        /*0118*/ 	.dword	_ZN41_INTERNAL_44cb1f82_4_k_cu_1a09e7f9_2395046thrust24THRUST_300001_SM_1000_NS12placeholders2_6E
	.align		8
        /*0120*/ 	.dword	_ZN41_INTERNAL_44cb1f82_4_k_cu_1a09e7f9_2395046thrust24THRUST_300001_SM_1000_NS12placeholders2_7E
	.align		8
        /*0128*/ 	.dword	_ZN41_INTERNAL_44cb1f82_4_k_cu_1a09e7f9_2395046thrust24THRUST_300001_SM_1000_NS12placeholders2_8E
	.align		8
        /*0130*/ 	.dword	_ZN41_INTERNAL_44cb1f82_4_k_cu_1a09e7f9_2395046thrust24THRUST_300001_SM_1000_NS12placeholders2_9E
	.align		8
        /*0138*/ 	.dword	_ZN41_INTERNAL_44cb1f82_4_k_cu_1a09e7f9_2395046thrust24THRUST_300001_SM_1000_NS12placeholders3_10E


//--------------------- .text._ZN3cub18CUB_300001_SM_10006detail11EmptyKernelIvEEvv --------------------------
	.section	.text._ZN3cub18CUB_300001_SM_10006detail11EmptyKernelIvEEvv,"ax",@progbits
	.align	128
        .global         _ZN3cub18CUB_300001_SM_10006detail11EmptyKernelIvEEvv
        .type           _ZN3cub18CUB_300001_SM_10006detail11EmptyKernelIvEEvv,@function
        .size           _ZN3cub18CUB_300001_SM_10006detail11EmptyKernelIvEEvv,(.L_x_1 - _ZN3cub18CUB_300001_SM_10006detail11EmptyKernelIvEEvv)
        .other          _ZN3cub18CUB_300001_SM_10006detail11EmptyKernelIvEEvv,@"STO_CUDA_ENTRY STV_DEFAULT"
_ZN3cub18CUB_300001_SM_10006detail11EmptyKernelIvEEvv:
.text._ZN3cub18CUB_300001_SM_10006detail11EmptyKernelIvEEvv:
[----:B------:R-:W-:Y:S01]  /*0000*/  LDC R1, c[0x0][0x37c] ;  /* 0x0000df00ff017b82 */ /* 0x000fe20000000800 */
[----:B------:R-:W-:Y:S05]  /*0010*/  EXIT ;  /* 0x000000000000794d */ /* 0x000fea0003800000 */
.L_x_0:
[----:B------:R-:W-:-:S00]  /*0020*/  BRA `(.L_x_0) ;  /* 0xfffffffc00fc7947 */ /* 0x000fc0000383ffff */
[----:B------:R-:W-:-:S00]  /*0030*/  NOP ;  /* 0x0000000000007918 */ /* 0x000fc00000000000 */
        /* <DEDUP_REMOVED lines=12> */
.L_x_1:


//--------------------- .nv.shared.reserved.0     --------------------------
	.section	.nv.shared.reserved.0,"aw",@nobits
	.weak		__nv_reservedSMEM_offset_0_alias
	.size		__nv_reservedSMEM_offset_0_alias, 0, 64
	.other		__nv_reservedSMEM_offset_0_alias,@"STO_CUDA_RESERVED_SHARED STV_DEFAULT"
__nv_reservedSMEM_offset_0_alias:
	.zero		0
	.zero		64


//--------------------- .nv.global                --------------------------
	.section	.nv.global,"aw",@nobits
.nv.global:
	.type		_ZN41_INTERNAL_44cb1f82_4_k_cu_1a09e7f9_2395046thrust24THRUST_300001_SM_1000_NS12placeholders2_5E,@object
	.size		_ZN41_INTERNAL_44cb1f82_4_k_cu_1a09e7f9_2395046thrust24THRUST_300001_SM_1000_NS12placeholders2_5E,(_ZN41_INTERNAL_44cb1f82_4_k_cu_1a09e7f9_2395044cuda3std3__45__cpo6cbeginE - _ZN41_INTERNAL_44cb1f82_4_k_cu_1a09e7f9_2395046thrust24THRUST_300001_SM_1000_NS12placeholders2_5E)
_ZN41_INTERNAL_44cb1f82_4_k_cu_1a09e7f9_2395046thrust24THRUST_300001_SM_1000_NS12placeholders2_5E:
	.zero		1
	.type		_ZN41_INTERNAL_44cb1f82_4_k_cu_1a09e7f9_2395044cuda3std3__45__cpo6cbeginE,@object
	.size		_ZN41_INTERNAL_44cb1f82_4_k_cu_1a09e7f9_2395044cuda3std3__45__cpo6cbeginE,(_ZN41_INTERNAL_44cb1f82_4_k_cu_1a09e7f9_2395044cuda3std6ranges3__45__cpo6cbeginE - _ZN41_INTERNAL_44cb1f82_4_k_cu_1a09e7f9_2395044cuda3std3__45__cpo6cbeginE)
_ZN41_INTERNAL_44cb1f82_4_k_cu_1a09e7f9_2395044cuda3std3__45__cpo6cbeginE:
	.zero		1
	.type		_ZN41_INTERNAL_44cb1f82_4_k_cu_1a09e7f9_2395044cuda3std6ranges3__45__cpo6cbeginE,@object
	.size		_ZN41_INTERNAL_44cb1f82_4_k_cu_1a09e7f9_2395044cuda3std6ranges3__45__cpo6cbeginE,(_ZN41_INTERNAL_44cb1f82_4_k_cu_1a09e7f9_2395044cuda3std3__48in_placeE - _ZN41_INTERNAL_44cb1f82_4_k_cu_1a09e7f9_2395044cuda3std6ranges3__45__cpo6cbeginE)
_ZN41_INTERNAL_44cb1f82_4_k_cu_1a09e7f9_2395044cuda3std6ranges3__45__cpo6cbeginE:
	.zero		1
	.type		_ZN41_INTERNAL_44cb1f82_4_k_cu_1a09e7f9_2395044cuda3std3__48in_placeE,@object
	.size		_ZN41_INTERNAL_44cb1f82_4_k_cu_1a09e7f9_2395044cuda3std3__48in_placeE,(_ZN41_INTERNAL_44cb1f82_4_k_cu_1a09e7f9_2395044cuda3std6ranges3__45__cpo4sizeE - _ZN41_INTERNAL_44cb1f82_4_k_cu_1a09e7f9_2395044cuda3std3__48in_placeE)
_ZN41_INTERNAL_44cb1f82_4_k_cu_1a09e7f9_2395044cuda3std3__48in_placeE:
	.zero		1
	.type		_ZN41_INTERNAL_44cb1f82_4_k_cu_1a09e7f9_2395044cuda3std6ranges3__45__cpo4sizeE,@object
	.size		_ZN41_INTERNAL_44cb1f82_4_k_cu_1a09e7f9_2395044cuda3std6ranges3__45__cpo4sizeE,(_ZN41_INTERNAL_44cb1f82_4_k_cu_1a09e7f9_2395046thrust24THRUST_300001_SM_1000_NS12placeholders2_9E - _ZN41_INTERNAL_44cb1f82_4_k_cu_1a09e7f9_2395044cuda3std6ranges3__45__cpo4sizeE)
_ZN41_INTERNAL_44cb1f82_4_k_cu_1a09e7f9_2395044cuda3std6ranges3__45__cpo4sizeE:
	.zero		1
	.type		_ZN41_INTERNAL_44cb1f82_4_k_cu_1a09e7f9_2395046thrust24THRUST_300001_SM_1000_NS12placeholders2_9E,@object
	.size		_ZN41_INTERNAL_44cb1f82_4_k_cu_1a09e7f9_2395046thrust24THRUST_300001_SM_1000_NS12placeholders2_9E,(_ZN41_INTERNAL_44cb1f82_4_k_cu_1a09e7f9_2395044cuda3std3__45__cpo7crbeginE - _ZN41_INTERNAL_44cb1f82_4_k_cu_1a09e7f9_2395046thrust24THRUST_300001_SM_1000_NS12placeholders2_9E)
_ZN41_INTERNAL_44cb1f82_4_k_cu_1a09e7f9_2395046thrust24THRUST_300001_SM_1000_NS12placeholders2_9E:
	.zero		1
	.type		_ZN41_INTERNAL_44cb1f82_4_k_cu_1a09e7f9_2395044cuda3std3__45__cpo7crbeginE,@object
	.size		_ZN41_INTERNAL_44cb1f82_4_k_cu_1a09e7f9_2395044cuda3std3__45__cpo7crbeginE,(_ZN41_INTERNAL_44cb1f82_4_k_cu_1a09e7f9_2395044cuda3std6ranges3__45__cpo4nextE - _ZN41_INTERNAL_44cb1f82_4_k_cu_1a09e7f9_2395044cuda3std3__45__cpo7crbeginE)
_ZN41_INTERNAL_44cb1f82_4_k_cu_1a09e7f9_2395044cuda3std3__45__cpo7crbeginE:
	.zero		1
	.type		_ZN41_INTERNAL_44cb1f82_4_k_cu_1a09e7f9_2395044cuda3std6ranges3__45__cpo4nextE,@object
	.size		_ZN41_INTERNAL_44cb1f82_4_k_cu_1a09e7f9_2395044cuda3std6ranges3__45__cpo4nextE,(_ZN41_INTERNAL_44cb1f82_4_k_cu_1a09e7f9_2395044cuda3std6ranges3__45__cpo4swapE - _ZN41_INTERNAL_44cb1f82_4_k_cu_1a09e7f9_2395044cuda3std6ranges3__45__cpo4nextE)
_ZN41_INTERNAL_44cb1f82_4_k_cu_1a09e7f9_2395044cuda3std6ranges3__45__cpo4nextE:
	.zero		1
	.type		_ZN41_INTERNAL_44cb1f82_4_k_cu_1a09e7f9_2395044cuda3std6ranges3__45__cpo4swapE,@object
	.size		_ZN41_INTERNAL_44cb1f82_4_k_cu_1a09e7f9_2395044cuda3std6ranges3__45__cpo4swapE,(_ZN41_INTERNAL_44cb1f82_4_k_cu_1a09e7f9_2395046thrust24THRUST_300001_SM_1000_NS12placeholders2_1E - _ZN41_INTERNAL_44cb1f82_4_k_cu_1a09e7f9_2395044cuda3std6ranges3__45__cpo4swapE)
_ZN41_INTERNAL_44cb1f82_4_k_cu_1a09e7f9_2395044cuda3std6ranges3__45__cpo4swapE:
	.zero		1
	.type		_ZN41_INTERNAL_44cb1f82_4_k_cu_1a09e7f9_2395046thrust24THRUST_300001_SM_1000_NS12placeholders2_1E,@object
	.size		_ZN41_INTERNAL_44cb1f82_4_k_cu_1a09e7f9_2395046thrust24THRUST_300001_SM_1000_NS12placeholders2_1E,(_ZN41_INTERNAL_44cb1f82_4_k_cu_1a09e7f9_2395046thrust24THRUST_300001_SM_1000_NS12placeholders2_3E - _ZN41_INTERNAL_44cb1f82_4_k_cu_1a09e7f9_2395046thrust24THRUST_300001_SM_1000_NS12placeholders2_1E)
_ZN41_INTERNAL_44cb1f82_4_k_cu_1a09e7f9_2395046thrust24THRUST_300001_SM_1000_NS12placeholders2_1E:
	.zero		1
	.type		_ZN41_INTERNAL_44cb1f82_4_k_cu_1a09e7f9_2395046thrust24THRUST_300001_SM_1000_NS12placeholders2_3E,@object
	.size		_ZN41_INTERNAL_44cb1f82_4_k_cu_1a09e7f9_2395046thrust24THRUST_300001_SM_1000_NS12placeholders2_3E,(_ZN41_INTERNAL_44cb1f82_4_k_cu_1a09e7f9_2395044cuda3std3__45__cpo5beginE - _ZN41_INTERNAL_44cb1f82_4_k_cu_1a09e7f9_2395046thrust24THRUST_300001_SM_1000_NS12placeholders2_3E)
_ZN41_INTERNAL_44cb1f82_4_k_cu_1a09e7f9_2395046thrust24THRUST_300001_SM_1000_NS12placeholders2_3E:
	.zero		1
	.type		_ZN41_INTERNAL_44cb1f82_4_k_cu_1a09e7f9_2395044cuda3std3__45__cpo5beginE,@object
	.size		_ZN41_INTERNAL_44cb1f82_4_k_cu_1a09e7f9_2395044cuda3std3__45__cpo5beginE,(_ZN41_INTERNAL_44cb1f82_4_k_cu_1a09e7f9_2395044cuda3std6ranges3__45__cpo5beginE - _ZN41_INTERNAL_44cb1f82_4_k_cu_1a09e7f9_2395044cuda3std3__45__cpo5beginE)
_ZN41_INTERNAL_44cb1f82_4_k_cu_1a09e7f9_2395044cuda3std3__45__cpo5beginE:
	.zero		1
	.type		_ZN41_INTERNAL_44cb1f82_4_k_cu_1a09e7f9_2395044cuda3std6ranges3__45__cpo5beginE,@object
	.size		_ZN41_INTERNAL_44cb1f82_4_k_cu_1a09e7f9_2395044cuda3std6ranges3__45__cpo5beginE,(_ZN41_INTERNAL_44cb1f82_4_k_cu_1a09e7f9_2395044cuda3std3__443_GLOBAL__N__44cb1f82_4_k_cu_1a09e7f9_2395046ignoreE - _ZN41_INTERNAL_44cb1f82_4_k_cu_1a09e7f9_2395044cuda3std6ranges3__45__cpo5beginE)
_ZN41_INTERNAL_44cb1f82_4_k_cu_1a09e7f9_2395044cuda3std6ranges3__45__cpo5beginE:
	.zero		1
	.type		_ZN41_INTERNAL_44cb1f82_4_k_cu_1a09e7f9_2395044cuda3std3__443_GLOBAL__N__44cb1f82_4_k_cu_1a09e7f9_2395046ignoreE,@object
	.size		_ZN41_INTERNAL_44cb1f82_4_k_cu_1a09e7f9_2395044cuda3std3__443_GLOBAL__N__44cb1f82_4_k_cu_1a09e7f9_2395046ignoreE,(_ZN41_INTERNAL_44cb1f82_4_k_cu_1a09e7f9_2395044cuda3std6ranges3__45__cpo4dataE - _ZN41_INTERNAL_44cb1f82_4_k_cu_1a09e7f9_2395044cuda3std3__443_GLOBAL__N__44cb1f82_4_k_cu_1a09e7f9_2395046ignoreE)
_ZN41_INTERNAL_44cb1f82_4_k_cu_1a09e7f9_2395044cuda3std3__443_GLOBAL__N__44cb1f82_4_k_cu_1a09e7f9_2395046ignoreE:
	.zero		1
	.type		_ZN41_INTERNAL_44cb1f82_4_k_cu_1a09e7f9_2395044cuda3std6ranges3__45__cpo4dataE,@object
	.size		_ZN41_INTERNAL_44cb1f82_4_k_cu_1a09e7f9_2395044cuda3std6ranges3__45__cpo4dataE,(_ZN41_INTERNAL_44cb1f82_4_k_cu_1a09e7f9_2395046thrust24THRUST_300001_SM_1000_NS12placeholders2_7E - _ZN41_INTERNAL_44cb1f82_4_k_cu_1a09e7f9_2395044cuda3std6ranges3__45__cpo4dataE)
_ZN41_INTERNAL_44cb1f82_4_k_cu_1a09e7f9_2395044cuda3std6ranges3__45__cpo4dataE:
	.zero		1
	.type		_ZN41_INTERNAL_44cb1f82_4_k_cu_1a09e7f9_2395046thrust24THRUST_300001_SM_1000_NS12placeholders2_7E,@object
	.size		_ZN41_INTERNAL_44cb1f82_4_k_cu_1a09e7f9_2395046thrust24THRUST_300001_SM_1000_NS12placeholders2_7E,(_ZN41_INTERNAL_44cb1f82_4_k_cu_1a09e7f9_2395044cuda3std3__45__cpo6rbeginE - _ZN41_INTERNAL_44cb1f82_4_k_cu_1a09e7f9_2395046thrust24THRUST_300001_SM_1000_NS12placeholders2_7E)
_ZN41_INTERNAL_44cb1f82_4_k_cu_1a09e7f9_2395046thrust24THRUST_300001_SM_1000_NS12placeholders2_7E:
	.zero		1
	.type		_ZN41_INTERNAL_44cb1f82_4_k_cu_1a09e7f9_2395044cuda3std3__45__cpo6rbeginE,@object
	.size		_ZN41_INTERNAL_44cb1f82_4_k_cu_1a09e7f9_2395044cuda3std3__45__cpo6rbeginE,(_ZN41_INTERNAL_44cb1f82_4_k_cu_1a09e7f9_2395044cuda3std6ranges3__45__cpo7advanceE - _ZN41_INTERNAL_44cb1f82_4_k_cu_1a09e7f9_2395044cuda3std3__45__cpo6rbeginE)
_ZN41_INTERNAL_44cb1f82_4_k_cu_1a09e7f9_2395044cuda3std3__45__cpo6rbeginE:
	.zero		1
	.type		_ZN41_INTERNAL_44cb1f82_4_k_cu_1a09e7f9_2395044cuda3std6ranges3__45__cpo7advanceE,@object
	.size		_ZN41_INTERNAL_44cb1f82_4_k_cu_1a09e7f9_2395044cuda3std6ranges3__45__cpo7advanceE,(_ZN41_INTERNAL_44cb1f82_4_k_cu_1a09e7f9_2395044cuda3std3__47nulloptE - _ZN41_INTERNAL_44cb1f82_4_k_cu_1a09e7f9_2395044cuda3std6ranges3__45__cpo7advanceE)
_ZN41_INTERNAL_44cb1f82_4_k_cu_1a09e7f9_2395044cuda3std6ranges3__45__cpo7advanceE:
	.zero		1
	.type		_ZN41_INTERNAL_44cb1f82_4_k_cu_1a09e7f9_2395044cuda3std3__47nulloptE,@object
	.size		_ZN41_INTERNAL_44cb1f82_4_k_cu_1a09e7f9_2395044cuda3std3__47nulloptE,(_ZN41_INTERNAL_44cb1f82_4_k_cu_1a09e7f9_2395044cuda3std6ranges3__45__cpo8distanceE - _ZN41_INTERNAL_44cb1f82_4_k_cu_1a09e7f9_2395044cuda3std3__47nulloptE)
_ZN41_INTERNAL_44cb1f82_4_k_cu_1a09e7f9_2395044cuda3std3__47nulloptE:
	.zero		1
	.type		_ZN41_INTERNAL_44cb1f82_4_k_cu_1a09e7f9_2395044cuda3std6ranges3__45__cpo8distanceE,@object
	.size		_ZN41_INTERNAL_44cb1f82_4_k_cu_1a09e7f9_2395044cuda3std6ranges3__45__cpo8distanceE,(_ZN41_INTERNAL_44cb1f82_4_k_cu_1a09e7f9_2395046thrust24THRUST_300001_SM_1000_NS12placeholders2_6E - _ZN41_INTERNAL_44cb1f82_4_k_cu_1a09e7f9_2395044cuda3std6ranges3__45__cpo8distanceE)
_ZN41_INTERNAL_44cb1f82_4_k_cu_1a09e7f9_2395044cuda3std6ranges3__45__cpo8distanceE:
	.zero		1
	.type		_ZN41_INTERNAL_44cb1f82_4_k_cu_1a09e7f9_2395046thrust24THRUST_300001_SM_1000_NS12placeholders2_6E,@object
	.size		_ZN41_INTERNAL_44cb1f82_4_k_cu_1a09e7f9_2395046thrust24THRUST_300001_SM_1000_NS12placeholders2_6E,(_ZN41_INTERNAL_44cb1f82_4_k_cu_1a09e7f9_2395044cuda3std3__45__cpo4cendE - _ZN41_INTERNAL_44cb1f82_4_k_cu_1a09e7f9_2395046thrust24THRUST_300001_SM_1000_NS12placeholders2_6E)
_ZN41_INTERNAL_44cb1f82_4_k_cu_1a09e7f9_2395046thrust24THRUST_300001_SM_1000_NS12placeholders2_6E:
	.zero		1
	.type		_ZN41_INTERNAL_44cb1f82_4_k_cu_1a09e7f9_2395044cuda3std3__45__cpo4cendE,@object
	.size		_ZN41_INTERNAL_44cb1f82_4_k_cu_1a09e7f9_2395044cuda3std3__45__cpo4cendE,(_ZN41_INTERNAL_44cb1f82_4_k_cu_1a09e7f9_2395044cuda3std6ranges3__45__cpo4cendE - _ZN41_INTERNAL_44cb1f82_4_k_cu_1a09e7f9_2395044cuda3std3__45__cpo4cendE)
_ZN41_INTERNAL_44cb1f82_4_k_cu_1a09e7f9_2395044cuda3std3__45__cpo4cendE:
	.zero		1
	.type		_ZN41_INTERNAL_44cb1f82_4_k_cu_1a09e7f9_2395044cuda3std6ranges3__45__cpo4cendE,@object
	.size		_ZN41_INTERNAL_44cb1f82_4_k_cu_1a09e7f9_2395044cuda3std6ranges3__45__cpo4cendE,(_ZN41_INTERNAL_44cb1f82_4_k_cu_1a09e7f9_2395044cuda3std3__420unreachable_sentinelE - _ZN41_INTERNAL_44cb1f82_4_k_cu_1a09e7f9_2395044cuda3std6ranges3__45__cpo4cendE)
_ZN41_INTERNAL_44cb1f82_4_k_cu_1a09e7f9_2395044cuda3std6ranges3__45__cpo4cendE:
	.zero		1
	.type		_ZN41_INTERNAL_44cb1f82_4_k_cu_1a09e7f9_2395044cuda3std3__420unreachable_sentinelE,@object
	.size		_ZN41_INTERNAL_44cb1f82_4_k_cu_1a09e7f9_2395044cuda3std3__420unreachable_sentinelE,(_ZN41_INTERNAL_44cb1f82_4_k_cu_1a09e7f9_2395044cuda3std6ranges3__45__cpo5ssizeE - _ZN41_INTERNAL_44cb1f82_4_k_cu_1a09e7f9_2395044cuda3std3__420unreachable_sentinelE)
_ZN41_INTERNAL_44cb1f82_4_k_cu_1a09e7f9_2395044cuda3std3__420unreachable_sentinelE:
	.zero		1
	.type		_ZN41_INTERNAL_44cb1f82_4_k_cu_1a09e7f9_2395044cuda3std6ranges3__45__cpo5ssizeE,@object
	.size		_ZN41_INTERNAL_44cb1f82_4_k_cu_1a09e7f9_2395044cuda3std6ranges3__45__cpo5ssizeE,(_ZN41_INTERNAL_44cb1f82_4_k_cu_1a09e7f9_2395046thrust24THRUST_300001_SM_1000_NS12placeholders3_10E - _ZN41_INTERNAL_44cb1f82_4_k_cu_1a09e7f9_2395044cuda3std6ranges3__45__cpo5ssizeE)
_ZN41_INTERNAL_44cb1f82_4_k_cu_1a09e7f9_2395044cuda3std6ranges3__45__cpo5ssizeE:
	.zero		1
	.type		_ZN41_INTERNAL_44cb1f82_4_k_cu_1a09e7f9_2395046thrust24THRUST_300001_SM_1000_NS12placeholders3_10E,@object
	.size		_ZN41_INTERNAL_44cb1f82_4_k_cu_1a09e7f9_2395046thrust24THRUST_300001_SM_1000_NS12placeholders3_10E,(_ZN41_INTERNAL_44cb1f82_4_k_cu_1a09e7f9_2395044cuda3std3__45__cpo5crendE - _ZN41_INTERNAL_44cb1f82_4_k_cu_1a09e7f9_2395046thrust24THRUST_300001_SM_1000_NS12placeholders3_10E)
_ZN41_INTERNAL_44cb1f82_4_k_cu_1a09e7f9_2395046thrust24THRUST_300001_SM_1000_NS12placeholders3_10E:
	.zero		1
	.type		_ZN41_INTERNAL_44cb1f82_4_k_cu_1a09e7f9_2395044cuda3std3__45__cpo5crendE,@object
	.size		_ZN41_INTERNAL_44cb1f82_4_k_cu_1a09e7f9_2395044cuda3std3__45__cpo5crendE,(_ZN41_INTERNAL_44cb1f82_4_k_cu_1a09e7f9_2395044cuda3std6ranges3__45__cpo4prevE - _ZN41_INTERNAL_44cb1f82_4_k_cu_1a09e7f9_2395044cuda3std3__45__cpo5crendE)
_ZN41_INTERNAL_44cb1f82_4_k_cu_1a09e7f9_2395044cuda3std3__45__cpo5crendE:
	.zero		1
	.type		_ZN41_INTERNAL_44cb1f82_4_k_cu_1a09e7f9_2395044cuda3std6ranges3__45__cpo4prevE,@object
	.size		_ZN41_INTERNAL_44cb1f82_4_k_cu_1a09e7f9_2395044cuda3std6ranges3__45__cpo4prevE,(_ZN41_INTERNAL_44cb1f82_4_k_cu_1a09e7f9_2395044cuda3std6ranges3__45__cpo9iter_moveE - _ZN41_INTERNAL_44cb1f82_4_k_cu_1a09e7f9_2395044cuda3std6ranges3__45__cpo4prevE)
_ZN41_INTERNAL_44cb1f82_4_k_cu_1a09e7f9_2395044cuda3std6ranges3__45__cpo4prevE:
	.zero		1
	.type		_ZN41_INTERNAL_44cb1f82_4_k_cu_1a09e7f9_2395044cuda3std6ranges3__45__cpo9iter_moveE,@object
	.size		_ZN41_INTERNAL_44cb1f82_4_k_cu_1a09e7f9_2395044cuda3std6ranges3__45__cpo9iter_moveE,(_ZN41_INTERNAL_44cb1f82_4_k_cu_1a09e7f9_2395046thrust24THRUST_300001_SM_1000_NS12placeholders2_2E - _ZN41_INTERNAL_44cb1f82_4_k_cu_1a09e7f9_2395044cuda3std6ranges3__45__cpo9iter_moveE)
_ZN41_INTERNAL_44cb1f82_4_k_cu_1a09e7f9_2395044cuda3std6ranges3__45__cpo9iter_moveE:
	.zero		1
	.type		_ZN41_INTERNAL_44cb1f82_4_k_cu_1a09e7f9_2395046thrust24THRUST_300001_SM_1000_NS12placeholders2_2E,@object
	.size		_ZN41_INTERNAL_44cb1f82_4_k_cu_1a09e7f9_2395046thrust24THRUST_300001_SM_1000_NS12placeholders2_2E,(_ZN41_INTERNAL_44cb1f82_4_k_cu_1a09e7f9_2395046thrust24THRUST_300001_SM_1000_NS12placeholders2_4E - _ZN41_INTERNAL_44cb1f82_4_k_cu_1a09e7f9_2395046thrust24THRUST_300001_SM_1000_NS12placeholders2_2E)
_ZN41_INTERNAL_44cb1f82_4_k_cu_1a09e7f9_2395046thrust24THRUST_300001_SM_1000_NS12placeholders2_2E:
	.zero		1
	.type		_ZN41_INTERNAL_44cb1f82_4_k_cu_1a09e7f9_2395046thrust24THRUST_300001_SM_1000_NS12placeholders2_4E,@object
	.size		_ZN41_INTERNAL_44cb1f82_4_k_cu_1a09e7f9_2395046thrust24THRUST_300001_SM_1000_NS12placeholders2_4E,(_ZN41_INTERNAL_44cb1f82_4_k_cu_1a09e7f9_2395044cuda3std3__45__cpo3endE - _ZN41_INTERNAL_44cb1f82_4_k_cu_1a09e7f9_2395046thrust24THRUST_300001_SM_1000_NS12placeholders2_4E)
_ZN41_INTERNAL_44cb1f82_4_k_cu_1a09e7f9_2395046thrust24THRUST_300001_SM_1000_NS12placeholders2_4E:
	.zero		1
	.type		_ZN41_INTERNAL_44cb1f82_4_k_cu_1a09e7f9_2395044cuda3std3__45__cpo3endE,@object
	.size		_ZN41_INTERNAL_44cb1f82_4_k_cu_1a09e7f9_2395044cuda3std3__45__cpo3endE,(_ZN41_INTERNAL_44cb1f82_4_k_cu_1a09e7f9_2395044cuda3std6ranges3__45__cpo3endE - _ZN41_INTERNAL_44cb1f82_4_k_cu_1a09e7f9_2395044cuda3std3__45__cpo3endE)
_ZN41_INTERNAL_44cb1f82_4_k_cu_1a09e7f9_2395044cuda3std3__45__cpo3endE:
	.zero		1
	.type		_ZN41_INTERNAL_44cb1f82_4_k_cu_1a09e7f9_2395044cuda3std6ranges3__45__cpo3endE,@object
	.size		_ZN41_INTERNAL_44cb1f82_4_k_cu_1a09e7f9_2395044cuda3std6ranges3__45__cpo3endE,(_ZN41_INTERNAL_44cb1f82_4_k_cu_1a09e7f9_2395044cuda3std3__419piecewise_constructE - _ZN41_INTERNAL_44cb1f82_4_k_cu_1a09e7f9_2395044cuda3std6ranges3__45__cpo3endE)
_ZN41_INTERNAL_44cb1f82_4_k_cu_1a09e7f9_2395044cuda3std6ranges3__45__cpo3endE:
	.zero		1
	.type		_ZN41_INTERNAL_44cb1f82_4_k_cu_1a09e7f9_2395044cuda3std3__419piecewise_constructE,@object
	.size		_ZN41_INTERNAL_44cb1f82_4_k_cu_1a09e7f9_2395044cuda3std3__419piecewise_constructE,(_ZN41_INTERNAL_44cb1f82_4_k_cu_1a09e7f9_2395044cuda3std6ranges3__45__cpo5cdataE - _ZN41_INTERNAL_44cb1f82_4_k_cu_1a09e7f9_2395044cuda3std3__419piecewise_constructE)
_ZN41_INTERNAL_44cb1f82_4_k_cu_1a09e7f9_2395044cuda3std3__419piecewise_constructE:
	.zero		1
	.type		_ZN41_INTERNAL_44cb1f82_4_k_cu_1a09e7f9_2395044cuda3std6ranges3__45__cpo5cdataE,@object
	.size		_ZN41_INTERNAL_44cb1f82_4_k_cu_1a09e7f9_2395044cuda3std6ranges3__45__cpo5cdataE,(_ZN41_INTERNAL_44cb1f82_4_k_cu_1a09e7f9_2395046thrust24THRUST_300001_SM_1000_NS12placeholders2_8E - _ZN41_INTERNAL_44cb1f82_4_k_cu_1a09e7f9_2395044cuda3std6ranges3__45__cpo5cdataE)
_ZN41_INTERNAL_44cb1f82_4_k_cu_1a09e7f9_2395044cuda3std6ranges3__45__cpo5cdataE:
	.zero		1
	.type		_ZN41_INTERNAL_44cb1f82_4_k_cu_1a09e7f9_2395046thrust24THRUST_300001_SM_1000_NS12placeholders2_8E,@object
	.size		_ZN41_INTERNAL_44cb1f82_4_k_cu_1a09e7f9_2395046thrust24THRUST_300001_SM_1000_NS12placeholders2_8E,(_ZN41_INTERNAL_44cb1f82_4_k_cu_1a09e7f9_2395044cuda3std3__45__cpo4rendE - _ZN41_INTERNAL_44cb1f82_4_k_cu_1a09e7f9_2395046thrust24THRUST_300001_SM_1000_NS12placeholders2_8E)
_ZN41_INTERNAL_44cb1f82_4_k_cu_1a09e7f9_2395046thrust24THRUST_300001_SM_1000_NS12placeholders2_8E:
	.zero		1
	.type		_ZN41_INTERNAL_44cb1f82_4_k_cu_1a09e7f9_2395044cuda3std3__45__cpo4rendE,@object
	.size		_ZN41_INTERNAL_44cb1f82_4_k_cu_1a09e7f9_2395044cuda3std3__45__cpo4rendE,(_ZN41_INTERNAL_44cb1f82_4_k_cu_1a09e7f9_2395044cuda3std6ranges3__45__cpo9iter_swapE - _ZN41_INTERNAL_44cb1f82_4_k_cu_1a09e7f9_2395044cuda3std3__45__cpo4rendE)
_ZN41_INTERNAL_44cb1f82_4_k_cu_1a09e7f9_2395044cuda3std3__45__cpo4rendE:
	.zero		1
	.type		_ZN41_INTERNAL_44cb1f82_4_k_cu_1a09e7f9_2395044cuda3std6ranges3__45__cpo9iter_swapE,@object
	.size		_ZN41_INTERNAL_44cb1f82_4_k_cu_1a09e7f9_2395044cuda3std6ranges3__45__cpo9iter_swapE,(_ZN41_INTERNAL_44cb1f82_4_k_cu_1a09e7f9_2395044cuda3std3__48unexpectE - _ZN41_INTERNAL_44cb1f82_4_k_cu_1a09e7f9_2395044cuda3std6ranges3__45__cpo9iter_swapE)
_ZN41_INTERNAL_44cb1f82_4_k_cu_1a09e7f9_2395044cuda3std6ranges3__45__cpo9iter_swapE:
	.zero		1
	.type		_ZN41_INTERNAL_44cb1f82_4_k_cu_1a09e7f9_2395044cuda3std3__48unexpectE,@object
	.size		_ZN41_INTERNAL_44cb1f82_4_k_cu_1a09e7f9_2395044cuda3std3__48unexpectE,(_ZN41_INTERNAL_44cb1f82_4_k_cu_1a09e7f9_2395046thrust24THRUST_300001_SM_1000_NS6system6detail10sequential3seqE - _ZN41_INTERNAL_44cb1f82_4_k_cu_1a09e7f9_2395044cuda3std3__48unexpectE)
_ZN41_INTERNAL_44cb1f82_4_k_cu_1a09e7f9_2395044cuda3std3__48unexpectE:
	.zero		1
	.type		_ZN41_INTERNAL_44cb1f82_4_k_cu_1a09e7f9_2395046thrust24THRUST_300001_SM_1000_NS6system6detail10sequential3seqE,@object
	.size		_ZN41_INTERNAL_44cb1f82_4_k_cu_1a09e7f9_2395046thrust24THRUST_300001_SM_1000_NS6system6detail10sequential3seqE,(.L_29 - _ZN41_INTERNAL_44cb1f82_4_k_cu_1a09e7f9_2395046thrust24THRUST_300001_SM_1000_NS6system6detail10sequential3seqE)
_ZN41_INTERNAL_44cb1f82_4_k_cu_1a09e7f9_2395046thrust24THRUST_300001_SM_1000_NS6system6detail10sequential3seqE:
	.zero		1
.L_29:


//--------------------- .nv.constant0._ZN3cub18CUB_300001_SM_10006detail11EmptyKernelIvEEvv --------------------------
	.section	.nv.constant0._ZN3cub18CUB_300001_SM_10006detail11EmptyKernelIvEEvv,"a",@progbits
	.sectionflags	@""
	.align	4
.nv.constant0._ZN3cub18CUB_300001_SM_10006detail11EmptyKernelIvEEvv:
	.zero		896


//--------------------- SYMBOLS --------------------------

	.type		.nv.reservedSmem.offset0,@object
	.size		.nv.reservedSmem.offset0,0x4
